	.headerflags	@"EF_CUDA_TEXMODE_UNIFIED EF_CUDA_64BIT_ADDRESS EF_CUDA_ACCELERATORS EF_CUDA_SM90 EF_CUDA_VIRTUAL_SM(EF_CUDA_SM90)"
	.elftype	@"ET_EXEC"


//--------------------- .nv.info                  --------------------------
	.section	.nv.info,"",@"SHT_CUDA_INFO"
	.align	4


	//----- nvinfo : EIATTR_REGCOUNT
	.align		4
        /*0000*/ 	.byte	0x04, 0x2f
        /*0002*/ 	.short	(.L_3 - .L_2)
	.align		4
.L_2:
        /*0004*/ 	.word	index@(triton_poi_fused_cat_9)
        /*0008*/ 	.word	0x00000030


	//----- nvinfo : EIATTR_MIN_STACK_SIZE
	.align		4
.L_3:
        /*000c*/ 	.byte	0x04, 0x12
        /*000e*/ 	.short	(.L_5 - .L_4)
	.align		4
.L_4:
        /*0010*/ 	.word	index@(triton_poi_fused_cat_9)
        /*0014*/ 	.word	0x00000000


	//----- nvinfo : EIATTR_FRAME_SIZE
	.align		4
.L_5:
        /*0018*/ 	.byte	0x04, 0x11
        /*001a*/ 	.short	(.L_7 - .L_6)
	.align		4
.L_6:
        /*001c*/ 	.word	index@(triton_poi_fused_cat_9)
        /*0020*/ 	.word	0x00000000


	//----- nvinfo : EIATTR_MIN_STACK_SIZE
	.align		4
.L_7:
        /*0024*/ 	.byte	0x04, 0x12
        /*0026*/ 	.short	(.L_9 - .L_8)
	.align		4
.L_8:
        /*0028*/ 	.word	index@(triton_poi_fused_cat_9)
        /*002c*/ 	.word	0x00000000
.L_9:


//--------------------- .nv.info.triton_poi_fused_cat_9 --------------------------
	.section	.nv.info.triton_poi_fused_cat_9,"",@"SHT_CUDA_INFO"
	.sectionflags	@""
	.align	4


	//----- nvinfo : EIATTR_CUDA_API_VERSION
	.align		4
        /*0000*/ 	.byte	0x04, 0x37
        /*0002*/ 	.short	(.L_11 - .L_10)
.L_10:
        /*0004*/ 	.word	0x0000007c


	//----- nvinfo : EIATTR_KPARAM_INFO
	.align		4
.L_11:
        /*0008*/ 	.byte	0x04, 0x17
        /*000a*/ 	.short	(.L_13 - .L_12)
.L_12:
        /*000c*/ 	.word	0x00000000
        /*0010*/ 	.short	0x0015
        /*0012*/ 	.short	0x00a8
        /*0014*/ 	.byte	0x00, 0xf0, 0x11, 0x00


	//----- nvinfo : EIATTR_KPARAM_INFO
	.align		4
.L_13:
        /*0018*/ 	.byte	0x04, 0x17
        /*001a*/ 	.short	(.L_15 - .L_14)
.L_14:
        /*001c*/ 	.word	0x00000000
        /*0020*/ 	.short	0x0014
        /*0022*/ 	.short	0x00a0
        /*0024*/ 	.byte	0x00, 0xf4, 0x21, 0x00


	//----- nvinfo : EIATTR_KPARAM_INFO
	.align		4
.L_15:
        /*0028*/ 	.byte	0x04, 0x17
        /*002a*/ 	.short	(.L_17 - .L_16)
.L_16:
        /*002c*/ 	.word	0x00000000
        /*0030*/ 	.short	0x0013
        /*0032*/ 	.short	0x0098
        /*0034*/ 	.byte	0x00, 0xf4, 0x21, 0x00


	//----- nvinfo : EIATTR_KPARAM_INFO
	.align		4
.L_17:
        /*0038*/ 	.byte	0x04, 0x17
        /*003a*/ 	.short	(.L_19 - .L_18)
.L_18:
        /*003c*/ 	.word	0x00000000
        /*0040*/ 	.short	0x0012
        /*0042*/ 	.short	0x0090
        /*0044*/ 	.byte	0x00, 0xf4, 0x21, 0x00


	//----- nvinfo : EIATTR_KPARAM_INFO
	.align		4
.L_19:
        /*0048*/ 	.byte	0x04, 0x17
        /*004a*/ 	.short	(.L_21 - .L_20)
.L_20:
        /*004c*/ 	.word	0x00000000
        /*0050*/ 	.short	0x0011
        /*0052*/ 	.short	0x0088
        /*0054*/ 	.byte	0x00, 0xf4, 0x21, 0x00


	//----- nvinfo : EIATTR_KPARAM_INFO
	.align		4
.L_21:
        /*0058*/ 	.byte	0x04, 0x17
        /*005a*/ 	.short	(.L_23 - .L_22)
.L_22:
        /*005c*/ 	.word	0x00000000
        /*0060*/ 	.short	0x0010
        /*0062*/ 	.short	0x0080
        /*0064*/ 	.byte	0x00, 0xf4, 0x21, 0x00


	//----- nvinfo : EIATTR_KPARAM_INFO
	.align		4
.L_23:
        /*0068*/ 	.byte	0x04, 0x17
        /*006a*/ 	.short	(.L_25 - .L_24)
.L_24:
        /*006c*/ 	.word	0x00000000
        /*0070*/ 	.short	0x000f
        /*0072*/ 	.short	0x0078
        /*0074*/ 	.byte	0x00, 0xf4, 0x21, 0x00


	//----- nvinfo : EIATTR_KPARAM_INFO
	.align		4
.L_25:
        /*0078*/ 	.byte	0x04, 0x17
        /*007a*/ 	.short	(.L_27 - .L_26)
.L_26:
        /*007c*/ 	.word	0x00000000
        /*0080*/ 	.short	0x000e
        /*0082*/ 	.short	0x0070
        /*0084*/ 	.byte	0x00, 0xf4, 0x21, 0x00


	//----- nvinfo : EIATTR_KPARAM_INFO
	.align		4
.L_27:
        /*0088*/ 	.byte	0x04, 0x17
        /*008a*/ 	.short	(.L_29 - .L_28)
.L_28:
        /*008c*/ 	.word	0x00000000
        /*0090*/ 	.short	0x000d
        /*0092*/ 	.short	0x0068
        /*0094*/ 	.byte	0x00, 0xf4, 0x21, 0x00


	//----- nvinfo : EIATTR_KPARAM_INFO
	.align		4
.L_29:
        /*0098*/ 	.byte	0x04, 0x17
        /*009a*/ 	.short	(.L_31 - .L_30)
.L_30:
        /*009c*/ 	.word	0x00000000
        /*00a0*/ 	.short	0x000c
        /*00a2*/ 	.short	0x0060
        /*00a4*/ 	.byte	0x00, 0xf4, 0x21, 0x00


	//----- nvinfo : EIATTR_KPARAM_INFO
	.align		4
.L_31:
        /*00a8*/ 	.byte	0x04, 0x17
        /*00aa*/ 	.short	(.L_33 - .L_32)
.L_32:
        /*00ac*/ 	.word	0x00000000
        /*00b0*/ 	.short	0x000b
        /*00b2*/ 	.short	0x0058
        /*00b4*/ 	.byte	0x00, 0xf4, 0x21, 0x00


	//----- nvinfo : EIATTR_KPARAM_INFO
	.align		4
.L_33:
        /*00b8*/ 	.byte	0x04, 0x17
        /*00ba*/ 	.short	(.L_35 - .L_34)
.L_34:
        /*00bc*/ 	.word	0x00000000
        /*00c0*/ 	.short	0x000a
        /*00c2*/ 	.short	0x0050
        /*00c4*/ 	.byte	0x00, 0xf4, 0x21, 0x00


	//----- nvinfo : EIATTR_KPARAM_INFO
	.align		4
.L_35:
        /*00c8*/ 	.byte	0x04, 0x17
        /*00ca*/ 	.short	(.L_37 - .L_36)
.L_36:
        /*00cc*/ 	.word	0x00000000
        /*00d0*/ 	.short	0x0009
        /*00d2*/ 	.short	0x0048
        /*00d4*/ 	.byte	0x00, 0xf4, 0x21, 0x00


	//----- nvinfo : EIATTR_KPARAM_INFO
	.align		4
.L_37:
        /*00d8*/ 	.byte	0x04, 0x17
        /*00da*/ 	.short	(.L_39 - .L_38)
.L_38:
        /*00dc*/ 	.word	0x00000000
        /*00e0*/ 	.short	0x0008
        /*00e2*/ 	.short	0x0040
        /*00e4*/ 	.byte	0x00, 0xf4, 0x21, 0x00


	//----- nvinfo : EIATTR_KPARAM_INFO
	.align		4
.L_39:
        /*00e8*/ 	.byte	0x04, 0x17
        /*00ea*/ 	.short	(.L_41 - .L_40)
.L_40:
        /*00ec*/ 	.word	0x00000000
        /*00f0*/ 	.short	0x0007
        /*00f2*/ 	.short	0x0038
        /*00f4*/ 	.byte	0x00, 0xf4, 0x21, 0x00


	//----- nvinfo : EIATTR_KPARAM_INFO
	.align		4
.L_41:
        /*00f8*/ 	.byte	0x04, 0x17
        /*00fa*/ 	.short	(.L_43 - .L_42)
.L_42:
        /*00fc*/ 	.word	0x00000000
        /*0100*/ 	.short	0x0006
        /*0102*/ 	.short	0x0030
        /*0104*/ 	.byte	0x00, 0xf4, 0x21, 0x00


	//----- nvinfo : EIATTR_KPARAM_INFO
	.align		4
.L_43:
        /*0108*/ 	.byte	0x04, 0x17
        /*010a*/ 	.short	(.L_45 - .L_44)
.L_44:
        /*010c*/ 	.word	0x00000000
        /*0110*/ 	.short	0x0005
        /*0112*/ 	.short	0x0028
        /*0114*/ 	.byte	0x00, 0xf4, 0x21, 0x00


	//----- nvinfo : EIATTR_KPARAM_INFO
	.align		4
.L_45:
        /*0118*/ 	.byte	0x04, 0x17
        /*011a*/ 	.short	(.L_47 - .L_46)
.L_46:
        /*011c*/ 	.word	0x00000000
        /*0120*/ 	.short	0x0004
        /*0122*/ 	.short	0x0020
        /*0124*/ 	.byte	0x00, 0xf4, 0x21, 0x00


	//----- nvinfo : EIATTR_KPARAM_INFO
	.align		4
.L_47:
        /*0128*/ 	.byte	0x04, 0x17
        /*012a*/ 	.short	(.L_49 - .L_48)
.L_48:
        /*012c*/ 	.word	0x00000000
        /*0130*/ 	.short	0x0003
        /*0132*/ 	.short	0x0018
        /*0134*/ 	.byte	0x00, 0xf4, 0x21, 0x00


	//----- nvinfo : EIATTR_KPARAM_INFO
	.align		4
.L_49:
        /*0138*/ 	.byte	0x04, 0x17
        /*013a*/ 	.short	(.L_51 - .L_50)
.L_50:
        /*013c*/ 	.word	0x00000000
        /*0140*/ 	.short	0x0002
        /*0142*/ 	.short	0x0010
        /*0144*/ 	.byte	0x00, 0xf4, 0x21, 0x00


	//----- nvinfo : EIATTR_KPARAM_INFO
	.align		4
.L_51:
        /*0148*/ 	.byte	0x04, 0x17
        /*014a*/ 	.short	(.L_53 - .L_52)
.L_52:
        /*014c*/ 	.word	0x00000000
        /*0150*/ 	.short	0x0001
        /*0152*/ 	.short	0x0008
        /*0154*/ 	.byte	0x00, 0xf4, 0x21, 0x00


	//----- nvinfo : EIATTR_KPARAM_INFO
	.align		4
.L_53:
        /*0158*/ 	.byte	0x04, 0x17
        /*015a*/ 	.short	(.L_55 - .L_54)
.L_54:
        /*015c*/ 	.word	0x00000000
        /*0160*/ 	.short	0x0000
        /*0162*/ 	.short	0x0000
        /*0164*/ 	.byte	0x00, 0xf4, 0x21, 0x00


	//----- nvinfo : EIATTR_SPARSE_MMA_MASK
	.align		4
.L_55:
        /*0168*/ 	.byte	0x03, 0x50
        /*016a*/ 	.short	0x0000


	//----- nvinfo : EIATTR_MAXREG_COUNT
	.align		4
        /*016c*/ 	.byte	0x03, 0x1b
        /*016e*/ 	.short	0x00ff


	//----- nvinfo : EIATTR_EXIT_INSTR_OFFSETS
	.align		4
        /*0170*/ 	.byte	0x04, 0x1c
        /*0172*/ 	.short	(.L_57 - .L_56)


	//   ....[0]....
.L_56:
        /*0174*/ 	.word	0x00001260


	//----- nvinfo : EIATTR_REQNTID
	.align		4
.L_57:
        /*0178*/ 	.byte	0x04, 0x10
        /*017a*/ 	.short	(.L_59 - .L_58)
.L_58:
        /*017c*/ 	.word	0x00000100
        /*0180*/ 	.word	0x00000001
        /*0184*/ 	.word	0x00000001


	//----- nvinfo : EIATTR_CBANK_PARAM_SIZE
	.align		4
.L_59:
        /*0188*/ 	.byte	0x03, 0x19
        /*018a*/ 	.short	0x00ac


	//----- nvinfo : EIATTR_PARAM_CBANK
	.align		4
        /*018c*/ 	.byte	0x04, 0x0a
        /*018e*/ 	.short	(.L_61 - .L_60)
	.align		4
.L_60:
        /*0190*/ 	.word	index@(.nv.constant0.triton_poi_fused_cat_9)
        /*0194*/ 	.short	0x0210
        /*0196*/ 	.short	0x00ac


	//----- nvinfo : EIATTR_SW_WAR
	.align		4
.L_61:
        /*0198*/ 	.byte	0x04, 0x36
        /*019a*/ 	.short	(.L_63 - .L_62)
.L_62:
        /*019c*/ 	.word	0x00000008
.L_63:


//--------------------- .nv.callgraph             --------------------------
	.section	.nv.callgraph,"",@"SHT_CUDA_CALLGRAPH"
	.align	4
	.sectionentsize	8
	.align		4
        /*0000*/ 	.word	0x00000000
	.align		4
        /*0004*/ 	.word	0xffffffff
	.align		4
        /*0008*/ 	.word	0x00000000
	.align		4
        /*000c*/ 	.word	0xfffffffe
	.align		4
        /*0010*/ 	.word	0x00000000
	.align		4
        /*0014*/ 	.word	0xfffffffd
	.align		4
        /*0018*/ 	.word	0x00000000
	.align		4
        /*001c*/ 	.word	0xfffffffc


//--------------------- .nv.constant4             --------------------------
	.section	.nv.constant4,"a",@progbits
	.align	8
	.align		8
.nv.constant4:
        /*0000*/ 	.dword	_$_str
	.align		8
        /*0008*/ 	.dword	_$_str_$_2


//--------------------- .text.triton_poi_fused_cat_9 --------------------------
	.section	.text.triton_poi_fused_cat_9,"ax",@progbits
	.align	128
        .global         triton_poi_fused_cat_9
        .type           triton_poi_fused_cat_9,@function
        .size           triton_poi_fused_cat_9,(.L_x_1 - triton_poi_fused_cat_9)
        .other          triton_poi_fused_cat_9,@"STO_CUDA_ENTRY STV_DEFAULT"
triton_poi_fused_cat_9:
.text.triton_poi_fused_cat_9:
[----:B------:R-:W-:Y:S01]  /*0000*/  LDC R1, c[0x0][0x28] ;  /* 0x00000a00ff017b82 */ /* 0x000fe20000000800 */
[----:B------:R-:W1:Y:S01]  /*0010*/  S2R R0, SR_TID.X ;  /* 0x0000000000007919 */ /* 0x000e620000002100 */
[----:B------:R-:W-:Y:S01]  /*0020*/  CS2R R14, SRZ ;  /* 0x00000000000e7805 */ /* 0x000fe2000001ff00 */
[----:B------:R-:W-:-:S05]  /*0030*/  ULDC.64 UR4, c[0x0][0x208] ;  /* 0x0000820000047ab9 */ /* 0x000fca0000000a00 */
[----:B------:R-:W2:Y:S01]  /*0040*/  LDC.64 R16, c[0x0][0x248] ;  /* 0x00009200ff107b82 */ /* 0x000ea20000000a00 */
[----:B------:R-:W3:Y:S01]  /*0050*/  S2R R3, SR_CTAID.X ;  /* 0x0000000000037919 */ /* 0x000ee20000002500 */
[----:B------:R-:W-:Y:S02]  /*0060*/  CS2R R12, SRZ ;  /* 0x00000000000c7805 */ /* 0x000fe4000001ff00 */
[----:B------:R-:W-:-:S04]  /*0070*/  CS2R R10, SRZ ;  /* 0x00000000000a7805 */ /* 0x000fc8000001ff00 */
[----:B------:R-:W4:Y:S01]  /*0080*/  LDC.64 R18, c[0x0][0x270] ;  /* 0x00009c00ff127b82 */ /* 0x000f220000000a00 */
[----:B------:R-:W-:Y:S02]  /*0090*/  CS2R R30, SRZ ;  /* 0x00000000001e7805 */ /* 0x000fe4000001ff00 */
[----:B------:R-:W-:-:S05]  /*00a0*/  CS2R R32, SRZ ;  /* 0x0000000000207805 */ /* 0x000fca000001ff00 */
[----:B------:R-:W5:Y:S01]  /*00b0*/  LDC.64 R42, c[0x0][0x298] ;  /* 0x0000a600ff2a7b82 */ /* 0x000f620000000a00 */
[----:B------:R-:W-:-:S07]  /*00c0*/  CS2R R28, SRZ ;  /* 0x00000000001c7805 */ /* 0x000fce000001ff00 */
[----:B------:R-:W2:Y:S01]  /*00d0*/  LDC.64 R20, c[0x0][0x240] ;  /* 0x00009000ff147b82 */ /* 0x000ea20000000a00 */
[----:B-1----:R-:W-:Y:S01]  /*00e0*/  IMAD.SHL.U32 R0, R0, 0x2, RZ ;  /* 0x0000000200007824 */ /* 0x002fe200078e00ff */
[----:B------:R-:W-:Y:S01]  /*00f0*/  CS2R R24, SRZ ;  /* 0x0000000000187805 */ /* 0x000fe2000001ff00 */
[----:B------:R-:W-:-:S05]  /*0100*/  IMAD.MOV.U32 R45, RZ, RZ, RZ ;  /* 0x000000ffff2d7224 */ /* 0x000fca00078e00ff */
[----:B------:R-:W1:Y:S01]  /*0110*/  LDC.64 R40, c[0x0][0x230] ;  /* 0x00008c00ff287b82 */ /* 0x000e620000000a00 */
[----:B------:R-:W-:-:S05]  /*0120*/  LOP3.LUT R0, R0, 0x1fe, RZ, 0xc0, !PT ;  /* 0x000001fe00007812 */ /* 0x000fca00078ec0ff */
[----:B---3--:R-:W-:Y:S02]  /*0130*/  IMAD R4, R3, 0x200, R0 ;  /* 0x0000020003047824 */ /* 0x008fe400078e0200 */
[----:B------:R-:W3:Y:S02]  /*0140*/  LDC.64 R22, c[0x0][0x250] ;  /* 0x00009400ff167b82 */ /* 0x000ee40000000a00 */
[----:B------:R-:W-:-:S05]  /*0150*/  IMAD.HI R27, R4, 0x78787879, RZ ;  /* 0x78787879041b7827 */ /* 0x000fca00078e02ff */
[----:B------:R-:W-:Y:S01]  /*0160*/  SHF.R.U32.HI R0, RZ, 0x1f, R27 ;  /* 0x0000001fff007819 */ /* 0x000fe2000001161b */
[----:B------:R-:W1:Y:S03]  /*0170*/  LDC.64 R2, c[0x0][0x220] ;  /* 0x00008800ff027b82 */ /* 0x000e660000000a00 */
[----:B------:R-:W-:-:S04]  /*0180*/  LEA.HI.SX32 R5, R27, R0, 0x12 ;  /* 0x000000001b057211 */ /* 0x000fc800078f92ff */
[----:B------:R-:W-:Y:S01]  /*0190*/  LEA.HI R6, R5, R5, RZ, 0x8 ;  /* 0x0000000505067211 */ /* 0x000fe200078f40ff */
[----:B------:R-:W2:Y:S03]  /*01a0*/  LDC.64 R36, c[0x0][0x228] ;  /* 0x00008a00ff247b82 */ /* 0x000ea60000000a00 */
[----:B------:R-:W-:-:S05]  /*01b0*/  LOP3.LUT R6, R6, 0xffffff00, RZ, 0xc0, !PT ;  /* 0xffffff0006067812 */ /* 0x000fca00078ec0ff */
[----:B------:R-:W-:-:S05]  /*01c0*/  IMAD.IADD R9, R5, 0x1, -R6 ;  /* 0x0000000105097824 */ /* 0x000fca00078e0a06 */
[C---:B------:R-:W-:Y:S01]  /*01d0*/  ISETP.GE.AND P0, PT, R9.reuse, 0x40, PT ;  /* 0x000000400900780c */ /* 0x040fe20003f06270 */
[----:B01----:R-:W-:-:S12]  /*01e0*/  IMAD.WIDE R2, R9, 0x4, R2 ;  /* 0x0000000409027825 */ /* 0x003fd800078e0202 */
[----:B------:R-:W3:Y:S01]  /*01f0*/  @!P0 LDG.E.EL R15, desc[UR4][R2.64] ;  /* 0x00000004020f8981 */ /* 0x000ee2000c2e1900 */
[----:B------:R-:W-:-:S03]  /*0200*/  VIADD R26, R9, 0xffffffc0 ;  /* 0xffffffc0091a7836 */ /* 0x000fc60000000000 */
[----:B------:R0:W3:Y:S01]  /*0210*/  @!P0 LDG.E.EL R12, desc[UR4][R2.64] ;  /* 0x00000004020c8981 */ /* 0x0000e2000c2e1900 */
[C---:B--2---:R-:W-:Y:S01]  /*0220*/  IMAD.WIDE R16, R9.reuse, 0x4, R16 ;  /* 0x0000000409107825 */ /* 0x044fe200078e0210 */
[----:B------:R-:W-:Y:S02]  /*0230*/  ISETP.GE.U32.AND P1, PT, R26, 0x80, PT ;  /* 0x000000801a00780c */ /* 0x000fe40003f26070 */
[C---:B------:R-:W-:Y:S01]  /*0240*/  LOP3.LUT R6, R9.reuse, 0xffffffe0, RZ, 0xc0, !PT ;  /* 0xffffffe009067812 */ /* 0x040fe200078ec0ff */
[C---:B----4-:R-:W-:Y:S01]  /*0250*/  IMAD.WIDE R18, R9.reuse, 0x4, R18 ;  /* 0x0000000409127825 */ /* 0x050fe200078e0212 */
[----:B------:R-:W-:-:S03]  /*0260*/  ISETP.GT.AND P2, PT, R9, 0xdf, PT ;  /* 0x000000df0900780c */ /* 0x000fc60003f44270 */
[----:B-----5:R-:W-:Y:S01]  /*0270*/  IMAD.WIDE R42, R9, 0x4, R42 ;  /* 0x00000004092a7825 */ /* 0x020fe200078e022a */
[----:B0-----:R-:W0:Y:S05]  /*0280*/  LDC.64 R2, c[0x0][0x238] ;  /* 0x00008e00ff027b82 */ /* 0x001e2a0000000a00 */
[----:B------:R-:W2:Y:S04]  /*0290*/  @!P1 LDG.E.EL R10, desc[UR4][R16.64+-0x100] ;  /* 0xffff0004100a9981 */ /* 0x000ea8000c2e1900 */
[----:B------:R1:W4:Y:S01]  /*02a0*/  @!P1 LDG.E.EL R31, desc[UR4][R16.64+-0x100] ;  /* 0xffff0004101f9981 */ /* 0x000322000c2e1900 */
[----:B------:R-:W-:-:S03]  /*02b0*/  ISETP.NE.AND P3, PT, R6, 0xc0, PT ;  /* 0x000000c00600780c */ /* 0x000fc60003f65270 */
[----:B------:R-:W5:Y:S01]  /*02c0*/  @P2 LDG.E.EL R29, desc[UR4][R42.64+-0x380] ;  /* 0xfffc80042a1d2981 */ /* 0x000f62000c2e1900 */
[----:B------:R-:W-:Y:S01]  /*02d0*/  LEA.HI.SX32 R27, R27, R0, 0xa ;  /* 0x000000001b1b7211 */ /* 0x000fe200078f52ff */
[----:B------:R-:W-:Y:S01]  /*02e0*/  IMAD.WIDE R20, R9, 0x4, R20 ;  /* 0x0000000409147825 */ /* 0x000fe200078e0214 */
[----:B-1----:R-:W1:Y:S07]  /*02f0*/  LDC.64 R16, c[0x0][0x218] ;  /* 0x00008600ff107b82 */ /* 0x002e6e0000000a00 */
[----:B------:R-:W5:Y:S01]  /*0300*/  @!P3 LDG.E.EL R33, desc[UR4][R18.64+-0x300] ;  /* 0xfffd00041221b981 */ /* 0x000f62000c2e1900 */
[----:B------:R-:W-:Y:S01]  /*0310*/  CS2R R6, SRZ ;  /* 0x0000000000067805 */ /* 0x000fe2000001ff00 */
[----:B------:R-:W-:-:S02]  /*0320*/  IMAD R0, R5, -0x8800, R4 ;  /* 0xffff780005007824 */ /* 0x000fc400078e0204 */
[----:B------:R-:W5:Y:S04]  /*0330*/  @!P1 LDG.E.EL R28, desc[UR4][R20.64+-0x100] ;  /* 0xffff0004141c9981 */ /* 0x000f68000c2e1900 */
[----:B------:R0:W5:Y:S01]  /*0340*/  @!P3 LDG.E.EL R6, desc[UR4][R18.64+-0x300] ;  /* 0xfffd00041206b981 */ /* 0x000162000c2e1900 */
[----:B------:R-:W-:-:S03]  /*0350*/  IMAD R5, R27, 0x440000, R0 ;  /* 0x004400001b057824 */ /* 0x000fc600078e0200 */
[----:B------:R0:W5:Y:S01]  /*0360*/  @!P1 LDG.E.EL R45, desc[UR4][R20.64+-0x100] ;  /* 0xffff0004142d9981 */ /* 0x000162000c2e1900 */
[----:B------:R-:W-:-:S04]  /*0370*/  IMAD R26, R26, 0x8800, R5 ;  /* 0x000088001a1a7824 */ /* 0x000fc800078e0205 */
[----:B0-----:R-:W-:-:S04]  /*0380*/  IMAD.WIDE R2, R26, 0x4, R2 ;  /* 0x000000041a027825 */ /* 0x001fc800078e0202 */
[----:B------:R-:W-:Y:S01]  /*0390*/  IMAD.MOV.U32 R8, RZ, RZ, RZ ;  /* 0x000000ffff087224 */ /* 0x000fe200078e00ff */
[----:B------:R0:W5:Y:S01]  /*03a0*/  @!P1 LDG.E.64 R24, desc[UR4][R2.64] ;  /* 0x0000000402189981 */ /* 0x000162000c1e1b00 */
[----:B------:R-:W-:Y:S01]  /*03b0*/  CS2R R34, SRZ ;  /* 0x0000000000227805 */ /* 0x000fe2000001ff00 */
[----:B------:R-:W3:Y:S03]  /*03c0*/  LDC.64 R18, c[0x0][0x258] ;  /* 0x00009600ff127b82 */ /* 0x000ee60000000a00 */
[----:B------:R0:W5:Y:S01]  /*03d0*/  @P2 LDG.E.EL R8, desc[UR4][R42.64+-0x380] ;  /* 0xfffc80042a082981 */ /* 0x000162000c2e1900 */
[----:B-1----:R-:W-:-:S04]  /*03e0*/  IMAD.WIDE R16, R9, 0x4, R16 ;  /* 0x0000000409107825 */ /* 0x002fc800078e0210 */
[----:B------:R-:W1:Y:S01]  /*03f0*/  LDC.64 R20, c[0x0][0x268] ;  /* 0x00009a00ff147b82 */ /* 0x000e620000000a00 */
[C---:B------:R-:W-:Y:S01]  /*0400*/  IMAD.WIDE R40, R9.reuse, 0x4, R40 ;  /* 0x0000000409287825 */ /* 0x040fe200078e0228 */
[----:B------:R-:W5:Y:S01]  /*0410*/  @!P0 LDG.E.EL R35, desc[UR4][R16.64] ;  /* 0x0000000410238981 */ /* 0x000f62000c2e1900 */
[----:B0-----:R-:W-:Y:S02]  /*0420*/  CS2R R2, SRZ ;  /* 0x0000000000027805 */ /* 0x001fe4000001ff00 */
[----:B------:R-:W-:Y:S01]  /*0430*/  IMAD.MOV.U32 R38, RZ, RZ, RZ ;  /* 0x000000ffff267224 */ /* 0x000fe200078e00ff */
[----:B------:R0:W5:Y:S02]  /*0440*/  @!P0 LDG.E.EL R34, desc[UR4][R16.64] ;  /* 0x0000000410228981 */ /* 0x000164000c2e1900 */
[----:B------:R-:W1:Y:S01]  /*0450*/  LDC.64 R42, c[0x0][0x278] ;  /* 0x00009e00ff2a7b82 */ /* 0x000e620000000a00 */
[----:B---3--:R-:W-:Y:S01]  /*0460*/  IMAD.WIDE R22, R9, 0x4, R22 ;  /* 0x0000000409167825 */ /* 0x008fe200078e0216 */
[----:B------:R-:W3:Y:S04]  /*0470*/  @!P0 LDG.E.EL R11, desc[UR4][R40.64] ;  /* 0x00000004280b8981 */ /* 0x000ee8000c2e1900 */
[----:B------:R0:W3:Y:S02]  /*0480*/  @!P0 LDG.E.EL R7, desc[UR4][R40.64] ;  /* 0x0000000428078981 */ /* 0x0000e4000c2e1900 */
[----:B0-----:R-:W0:Y:S01]  /*0490*/  LDC.64 R16, c[0x0][0x280] ;  /* 0x0000a000ff107b82 */ /* 0x001e220000000a00 */
[----:B------:R-:W-:Y:S01]  /*04a0*/  IMAD.MOV.U32 R0, RZ, RZ, RZ ;  /* 0x000000ffff007224 */ /* 0x000fe200078e00ff */
[----:B------:R-:W3:Y:S01]  /*04b0*/  @!P1 LDG.E.EL R3, desc[UR4][R22.64+-0x100] ;  /* 0xffff000416039981 */ /* 0x000ee2000c2e1900 */
[----:B------:R-:W-:-:S03]  /*04c0*/  IMAD.MOV.U32 R5, RZ, RZ, RZ ;  /* 0x000000ffff057224 */ /* 0x000fc600078e00ff */
[----:B------:R1:W3:Y:S02]  /*04d0*/  @!P1 LDG.E.EL R38, desc[UR4][R22.64+-0x100] ;  /* 0xffff000416269981 */ /* 0x0002e4000c2e1900 */
[----:B------:R-:W0:Y:S01]  /*04e0*/  LDC.64 R40, c[0x0][0x290] ;  /* 0x0000a400ff287b82 */ /* 0x000e220000000a00 */
[----:B------:R-:W-:-:S05]  /*04f0*/  IMAD.WIDE R36, R9, 0x4, R36 ;  /* 0x0000000409247825 */ /* 0x000fca00078e0224 */
[----:B------:R-:W3:Y:S02]  /*0500*/  @!P0 LDG.E.EL R5, desc[UR4][R36.64] ;  /* 0x0000000424058981 */ /* 0x000ee4000c2e1900 */
[----:B-1----:R-:W1:Y:S01]  /*0510*/  LDC.64 R22, c[0x0][0x2a0] ;  /* 0x0000a800ff167b82 */ /* 0x002e620000000a00 */
[C---:B------:R-:W-:Y:S01]  /*0520*/  IMAD.WIDE R42, R9.reuse, 0x4, R42 ;  /* 0x00000004092a7825 */ /* 0x040fe200078e022a */
[----:B------:R0:W3:Y:S04]  /*0530*/  @!P0 LDG.E.EL R2, desc[UR4][R36.64] ;  /* 0x0000000424028981 */ /* 0x0000e8000c2e1900 */
[----:B------:R-:W3:Y:S04]  /*0540*/  @!P3 LDG.E.EL R13, desc[UR4][R42.64+-0x300] ;  /* 0xfffd00042a0db981 */ /* 0x000ee8000c2e1900 */
[----:B------:R-:W3:Y:S01]  /*0550*/  @!P3 LDG.E.EL R0, desc[UR4][R42.64+-0x300] ;  /* 0xfffd00042a00b981 */ /* 0x000ee2000c2e1900 */
[----:B------:R-:W-:Y:S01]  /*0560*/  IMAD.WIDE R18, R9, 0x4, R18 ;  /* 0x0000000409127825 */ /* 0x000fe200078e0212 */
[----:B0-----:R-:W-:-:S03]  /*0570*/  CS2R R36, SRZ ;  /* 0x0000000000247805 */ /* 0x001fc6000001ff00 */
[----:B------:R-:W-:-:S03]  /*0580*/  IMAD.WIDE R20, R9, 0x4, R20 ;  /* 0x0000000409147825 */ /* 0x000fc600078e0214 */
[----:B------:R-:W3:Y:S01]  /*0590*/  @!P1 LDG.E.EL R36, desc[UR4][R18.64+-0x100] ;  /* 0xffff000412249981 */ /* 0x000ee2000c2e1900 */
[----:B------:R-:W-:-:S03]  /*05a0*/  IMAD.WIDE R16, R9, 0x4, R16 ;  /* 0x0000000409107825 */ /* 0x000fc600078e0210 */
[----:B------:R0:W3:Y:S01]  /*05b0*/  @!P1 LDG.E.EL R37, desc[UR4][R18.64+-0x100] ;  /* 0xffff000412259981 */ /* 0x0000e2000c2e1900 */
[----:B------:R-:W-:-:S03]  /*05c0*/  IMAD.WIDE R40, R9, 0x4, R40 ;  /* 0x0000000409287825 */ /* 0x000fc600078e0228 */
[----:B------:R-:W3:Y:S04]  /*05d0*/  @!P3 LDG.E.EL R32, desc[UR4][R20.64+-0x300] ;  /* 0xfffd00041420b981 */ /* 0x000ee8000c2e1900 */
[----:B------:R1:W3:Y:S01]  /*05e0*/  @!P3 LDG.E.EL R30, desc[UR4][R20.64+-0x300] ;  /* 0xfffd0004141eb981 */ /* 0x0002e2000c2e1900 */
[----:B0-----:R-:W-:-:S03]  /*05f0*/  CS2R R18, SRZ ;  /* 0x0000000000127805 */ /* 0x001fc6000001ff00 */
[----:B------:R-:W3:Y:S01]  /*0600*/  @!P3 LDG.E.EL R14, desc[UR4][R16.64+-0x300] ;  /* 0xfffd0004100eb981 */ /* 0x000ee2000c2e1900 */
[----:B-1----:R-:W-:-:S03]  /*0610*/  IMAD.WIDE R22, R9, 0x4, R22 ;  /* 0x0000000409167825 */ /* 0x002fc600078e0216 */
[----:B------:R0:W3:Y:S01]  /*0620*/  @!P3 LDG.E.EL R18, desc[UR4][R16.64+-0x300] ;  /* 0xfffd00041012b981 */ /* 0x0000e2000c2e1900 */
[----:B------:R-:W1:Y:S03]  /*0630*/  LDC.64 R20, c[0x0][0x2a8] ;  /* 0x0000aa00ff147b82 */ /* 0x000e660000000a00 */
[----:B------:R-:W3:Y:S01]  /*0640*/  @P2 LDG.E.EL R19, desc[UR4][R40.64+-0x380] ;  /* 0xfffc800428132981 */ /* 0x000ee2000c2e1900 */
[----:B0-----:R-:W-:-:S06]  /*0650*/  CS2R R16, SRZ ;  /* 0x0000000000107805 */ /* 0x001fcc000001ff00 */
[----:B------:R-:W3:Y:S04]  /*0660*/  @P2 LDG.E.EL R17, desc[UR4][R22.64+-0x380] ;  /* 0xfffc800416112981 */ /* 0x000ee8000c2e1900 */
[----:B------:R-:W3:Y:S01]  /*0670*/  @P2 LDG.E.EL R16, desc[UR4][R22.64+-0x380] ;  /* 0xfffc800416102981 */ /* 0x000ee2000c2e1900 */
[----:B-1----:R-:W-:-:S04]  /*0680*/  IMAD.WIDE R20, R9, 0x4, R20 ;  /* 0x0000000409147825 */ /* 0x002fc800078e0214 */
[----:B------:R-:W-:-:S06]  /*0690*/  IMAD.MOV.U32 R9, RZ, RZ, RZ ;  /* 0x000000ffff097224 */ /* 0x000fcc00078e00ff */
[----:B------:R-:W3:Y:S01]  /*06a0*/  @P2 LDG.E.EL R9, desc[UR4][R20.64+-0x380] ;  /* 0xfffc800414092981 */ /* 0x000ee2000c2e1900 */
[----:B------:R-:W-:-:S05]  /*06b0*/  SEL R39, R15, RZ, !P0 ;  /* 0x000000ff0f277207 */ /* 0x000fca0004000000 */
[----:B------:R-:W-:Y:S01]  /*06c0*/  FADD R39, R39, 9.9999997473787516356e-06 ;  /* 0x3727c5ac27277421 */ /* 0x000fe20000000000 */
[----:B------:R-:W-:-:S05]  /*06d0*/  SEL R12, R12, RZ, !P0 ;  /* 0x000000ff0c0c7207 */ /* 0x000fca0004000000 */
[----:B------:R-:W0:Y:S01]  /*06e0*/  MUFU.SQRT R39, R39 ;  /* 0x0000002700277308 */ /* 0x000e220000002000 */
[----:B------:R-:W-:Y:S01]  /*06f0*/  FADD R42, R12, 9.9999997473787516356e-06 ;  /* 0x3727c5ac0c2a7421 */ /* 0x000fe20000000000 */
[----:B------:R-:W-:-:S06]  /*0700*/  IMAD.MOV.U32 R15, RZ, RZ, RZ ;  /* 0x000000ffff0f7224 */ /* 0x000fcc00078e00ff */
[----:B------:R-:W1:Y:S01]  /*0710*/  MUFU.SQRT R42, R42 ;  /* 0x0000002a002a7308 */ /* 0x000e620000002000 */
[----:B------:R2:W3:Y:S01]  /*0720*/  @P2 LDG.E.EL R15, desc[UR4][R40.64+-0x380] ;  /* 0xfffc8004280f2981 */ /* 0x0004e2000c2e1900 */
[C---:B0-----:R-:W-:Y:S02]  /*0730*/  FSETP.GT.AND P5, PT, R39.reuse, 8.50705917302346158658e+37, PT ;  /* 0x7e8000002700780b */ /* 0x041fe40003fa4000 */
[----:B--2---:R-:W-:Y:S01]  /*0740*/  SEL R40, R10, RZ, !P1 ;  /* 0x000000ff0a287207 */ /* 0x004fe20004800000 */
[----:B------:R-:W-:Y:S01]  /*0750*/  IMAD.MOV.U32 R10, RZ, RZ, 0x3e800000 ;  /* 0x3e800000ff0a7424 */ /* 0x000fe200078e00ff */
[----:B------:R-:W-:Y:S02]  /*0760*/  FSETP.GEU.AND P6, PT, R39, 1.175494350822287508e-38, PT ;  /* 0x008000002700780b */ /* 0x000fe40003fce000 */
[----:B-1----:R-:W-:Y:S02]  /*0770*/  FSETP.GT.AND P4, PT, R42, 8.50705917302346158658e+37, PT ;  /* 0x7e8000002a00780b */ /* 0x002fe40003f84000 */
[----:B----4-:R-:W-:-:S02]  /*0780*/  SEL R22, R31, RZ, !P1 ;  /* 0x000000ff1f167207 */ /* 0x010fc40004800000 */
[----:B------:R-:W-:-:S03]  /*0790*/  FSEL R31, R10, 1, P5 ;  /* 0x3f8000000a1f7808 */ /* 0x000fc60002800000 */
[----:B------:R-:W-:Y:S01]  /*07a0*/  @P5 FMUL R39, R39, 0.25 ;  /* 0x3e80000027275820 */ /* 0x000fe20000400000 */
[----:B------:R-:W-:Y:S01]  /*07b0*/  FSETP.GEU.AND P5, PT, R42, 1.175494350822287508e-38, PT ;  /* 0x008000002a00780b */ /* 0x000fe20003fae000 */
[----:B------:R-:W-:Y:S01]  /*07c0*/  FADD R40, R40, 9.9999997473787516356e-06 ;  /* 0x3727c5ac28287421 */ /* 0x000fe20000000000 */
[----:B------:R-:W-:Y:S01]  /*07d0*/  FADD R22, R22, 9.9999997473787516356e-06 ;  /* 0x3727c5ac16167421 */ /* 0x000fe20000000000 */
[----:B------:R-:W-:-:S04]  /*07e0*/  IMAD.MOV.U32 R12, RZ, RZ, RZ ;  /* 0x000000ffff0c7224 */ /* 0x000fc800078e00ff */
[----:B------:R-:W0:Y:S01]  /*07f0*/  MUFU.SQRT R40, R40 ;  /* 0x0000002800287308 */ /* 0x000e220000002000 */
[----:B------:R-:W-:Y:S01]  /*0800*/  @P4 FMUL R42, R42, 0.25 ;  /* 0x3e8000002a2a4820 */ /* 0x000fe20000400000 */
[----:B------:R-:W-:Y:S01]  /*0810*/  @!P6 FMUL R39, R39, 16777216 ;  /* 0x4b8000002727e820 */ /* 0x000fe20000400000 */
[----:B-----5:R-:W-:Y:S01]  /*0820*/  SEL R23, R33, RZ, !P3 ;  /* 0x000000ff21177207 */ /* 0x020fe20005800000 */
[----:B------:R1:W2:Y:S02]  /*0830*/  @P2 LDG.E.EL R12, desc[UR4][R20.64+-0x380] ;  /* 0xfffc8004140c2981 */ /* 0x0002a4000c2e1900 */
[----:B------:R-:W-:Y:S02]  /*0840*/  @!P5 FMUL R42, R42, 16777216 ;  /* 0x4b8000002a2ad820 */ /* 0x000fe40000400000 */
[----:B------:R-:W4:Y:S01]  /*0850*/  MUFU.SQRT R22, R22 ;  /* 0x0000001600167308 */ /* 0x000f220000002000 */
[----:B------:R-:W-:Y:S01]  /*0860*/  FADD R23, R23, 9.9999997473787516356e-06 ;  /* 0x3727c5ac17177421 */ /* 0x000fe20000000000 */
[----:B------:R-:W-:-:S06]  /*0870*/  @!P6 FMUL R31, R31, 16777216 ;  /* 0x4b8000001f1fe820 */ /* 0x000fcc0000400000 */
[----:B-1----:R-:W1:Y:S01]  /*0880*/  MUFU.RCP R20, R39 ;  /* 0x0000002700147308 */ /* 0x002e620000001000 */
[----:B0-----:R-:W-:-:S07]  /*0890*/  FSETP.GT.AND P6, PT, R40, 8.50705917302346158658e+37, PT ;  /* 0x7e8000002800780b */ /* 0x001fce0003fc4000 */
[----:B------:R-:W0:Y:S01]  /*08a0*/  MUFU.RCP R42, R42 ;  /* 0x0000002a002a7308 */ /* 0x000e220000001000 */
[----:B------:R-:W-:Y:S02]  /*08b0*/  FSEL R21, R10, 1, P4 ;  /* 0x3f8000000a157808 */ /* 0x000fe40002000000 */
[----:B------:R-:W-:-:S05]  /*08c0*/  FSETP.GEU.AND P4, PT, R40, 1.175494350822287508e-38, PT ;  /* 0x008000002800780b */ /* 0x000fca0003f8e000 */
[----:B------:R-:W5:Y:S01]  /*08d0*/  MUFU.SQRT R23, R23 ;  /* 0x0000001700177308 */ /* 0x000f620000002000 */
[----:B------:R-:W-:Y:S01]  /*08e0*/  @!P5 FMUL R21, R21, 16777216 ;  /* 0x4b8000001515d820 */ /* 0x000fe20000400000 */
[----:B----4-:R-:W-:Y:S01]  /*08f0*/  FSETP.GT.AND P5, PT, R22, 8.50705917302346158658e+37, PT ;  /* 0x7e8000001600780b */ /* 0x010fe20003fa4000 */
[----:B-1----:R-:W-:Y:S01]  /*0900*/  FMUL R33, R20, R31 ;  /* 0x0000001f14217220 */ /* 0x002fe20000400000 */
[----:B------:R-:W-:Y:S01]  /*0910*/  SEL R20, R6, RZ, !P3 ;  /* 0x000000ff06147207 */ /* 0x000fe20005800000 */
[----:B------:R-:W-:Y:S01]  /*0920*/  @P6 FMUL R40, R40, 0.25 ;  /* 0x3e80000028286820 */ /* 0x000fe20000400000 */
[----:B0-----:R-:W-:Y:S01]  /*0930*/  FMUL R31, R42, R21 ;  /* 0x000000152a1f7220 */ /* 0x001fe20000400000 */
[----:B------:R-:W-:Y:S02]  /*0940*/  FSEL R21, R10, 1, P6 ;  /* 0x3f8000000a157808 */ /* 0x000fe40003000000 */
[----:B------:R-:W-:Y:S01]  /*0950*/  FADD R44, R20, 9.9999997473787516356e-06 ;  /* 0x3727c5ac142c7421 */ /* 0x000fe20000000000 */
[----:B------:R-:W-:-:S02]  /*0960*/  @!P4 FMUL R40, R40, 16777216 ;  /* 0x4b8000002828c820 */ /* 0x000fc40000400000 */
[----:B------:R-:W-:Y:S01]  /*0970*/  @!P4 FMUL R21, R21, 16777216 ;  /* 0x4b8000001515c820 */ /* 0x000fe20000400000 */
[C---:B-----5:R-:W-:Y:S02]  /*0980*/  FSETP.GT.AND P4, PT, R23.reuse, 8.50705917302346158658e+37, PT ;  /* 0x7e8000001700780b */ /* 0x060fe40003f84000 */
[C---:B------:R-:W-:Y:S01]  /*0990*/  FSETP.GEU.AND P6, PT, R22.reuse, 1.175494350822287508e-38, PT ;  /* 0x008000001600780b */ /* 0x040fe20003fce000 */
[----:B------:R-:W-:Y:S01]  /*09a0*/  @P5 FMUL R22, R22, 0.25 ;  /* 0x3e80000016165820 */ /* 0x000fe20000400000 */
[----:B------:R-:W-:Y:S01]  /*09b0*/  FSEL R39, R10, 1, P5 ;  /* 0x3f8000000a277808 */ /* 0x000fe20002800000 */
[----:B------:R-:W0:Y:S01]  /*09c0*/  MUFU.SQRT R44, R44 ;  /* 0x0000002c002c7308 */ /* 0x000e220000002000 */
[----:B------:R-:W-:Y:S02]  /*09d0*/  FSETP.GEU.AND P5, PT, R23, 1.175494350822287508e-38, PT ;  /* 0x008000001700780b */ /* 0x000fe40003fae000 */
[----:B------:R-:W-:-:S05]  /*09e0*/  SEL R29, R29, RZ, P2 ;  /* 0x000000ff1d1d7207 */ /* 0x000fca0001000000 */
[----:B------:R-:W1:Y:S01]  /*09f0*/  MUFU.RCP R6, R40 ;  /* 0x0000002800067308 */ /* 0x000e620000001000 */
[----:B------:R-:W-:Y:S01]  /*0a00*/  @P4 FMUL R23, R23, 0.25 ;  /* 0x3e80000017174820 */ /* 0x000fe20000400000 */
[----:B------:R-:W-:Y:S01]  /*0a10*/  FADD R29, R29, 9.9999997473787516356e-06 ;  /* 0x3727c5ac1d1d7421 */ /* 0x000fe20000000000 */
[----:B------:R-:W-:Y:S01]  /*0a20*/  FSEL R41, R10, 1, P4 ;  /* 0x3f8000000a297808 */ /* 0x000fe20002000000 */
[----:B------:R-:W-:Y:S01]  /*0a30*/  @!P6 FMUL R22, R22, 16777216 ;  /* 0x4b8000001616e820 */ /* 0x000fe20000400000 */
[----:B------:R-:W-:Y:S01]  /*0a40*/  @!P6 FMUL R39, R39, 16777216 ;  /* 0x4b8000002727e820 */ /* 0x000fe20000400000 */
[----:B------:R-:W-:Y:S01]  /*0a50*/  @!P5 FMUL R23, R23, 16777216 ;  /* 0x4b8000001717d820 */ /* 0x000fe20000400000 */
[C---:B0-----:R-:W-:Y:S01]  /*0a60*/  FSETP.GT.AND P6, PT, R44.reuse, 8.50705917302346158658e+37, PT ;  /* 0x7e8000002c00780b */ /* 0x041fe20003fc4000 */
[----:B------:R-:W0:Y:S01]  /*0a70*/  MUFU.SQRT R29, R29 ;  /* 0x0000001d001d7308 */ /* 0x000e220000002000 */
[----:B------:R-:W-:Y:S01]  /*0a80*/  @!P5 FMUL R41, R41, 16777216 ;  /* 0x4b8000002929d820 */ /* 0x000fe20000400000 */
[----:B------:R-:W-:-:S06]  /*0a90*/  FSETP.GEU.AND P5, PT, R44, 1.175494350822287508e-38, PT ;  /* 0x008000002c00780b */ /* 0x000fcc0003fae000 */
[----:B------:R-:W4:Y:S01]  /*0aa0*/  MUFU.RCP R40, R23 ;  /* 0x0000001700287308 */ /* 0x000f220000001000 */
[----:B-1----:R-:W-:Y:S02]  /*0ab0*/  FMUL R6, R6, R21 ;  /* 0x0000001506067220 */ /* 0x002fe40000400000 */
[----:B------:R-:W1:Y:S01]  /*0ac0*/  LDC.64 R20, c[0x0][0x210] ;  /* 0x00008400ff147b82 */ /* 0x000e620000000a00 */
[----:B------:R-:W-:Y:S01]  /*0ad0*/  @P6 FMUL R44, R44, 0.25 ;  /* 0x3e8000002c2c6820 */ /* 0x000fe20000400000 */
[----:B0-----:R-:W-:-:S03]  /*0ae0*/  FSETP.GT.AND P4, PT, R29, 8.50705917302346158658e+37, PT ;  /* 0x7e8000001d00780b */ /* 0x001fc60003f84000 */
[----:B------:R-:W-:Y:S01]  /*0af0*/  @!P5 FMUL R44, R44, 16777216 ;  /* 0x4b8000002c2cd820 */ /* 0x000fe20000400000 */
[----:B------:R-:W0:Y:S01]  /*0b00*/  MUFU.RCP R22, R22 ;  /* 0x0000001600167308 */ /* 0x000e220000001000 */
[----:B------:R-:W-:Y:S02]  /*0b10*/  IMAD R42, R27, -0x880000, R4 ;  /* 0xff7800001b2a7824 */ /* 0x000fe400078e0204 */
[----:B----4-:R-:W-:Y:S01]  /*0b20*/  FMUL R40, R40, R41 ;  /* 0x0000002928287220 */ /* 0x010fe20000400000 */
[----:B------:R-:W-:Y:S02]  /*0b30*/  FSEL R41, R10, 1, P6 ;  /* 0x3f8000000a297808 */ /* 0x000fe40003000000 */
[----:B------:R-:W-:Y:S02]  /*0b40*/  FSETP.GEU.AND P6, PT, R29, 1.175494350822287508e-38, PT ;  /* 0x008000001d00780b */ /* 0x000fe40003fce000 */
[----:B------:R-:W4:Y:S01]  /*0b50*/  MUFU.RCP R44, R44 ;  /* 0x0000002c002c7308 */ /* 0x000f220000001000 */
[----:B------:R-:W-:-:S02]  /*0b60*/  IMAD R43, R27, -0x330000, R26 ;  /* 0xffcd00001b2b7824 */ /* 0x000fc400078e021a */
[----:B------:R-:W-:Y:S02]  /*0b70*/  IMAD R27, R27, 0x220000, R42 ;  /* 0x002200001b1b7824 */ /* 0x000fe400078e022a */
[----:B------:R-:W-:Y:S01]  /*0b80*/  @P4 FMUL R29, R29, 0.25 ;  /* 0x3e8000001d1d4820 */ /* 0x000fe20000400000 */
[----:B0-----:R-:W-:Y:S01]  /*0b90*/  FMUL R39, R22, R39 ;  /* 0x0000002716277220 */ /* 0x001fe20000400000 */
[----:B-1----:R-:W-:Y:S02]  /*0ba0*/  IMAD.WIDE R20, R27, 0x4, R20 ;  /* 0x000000041b147825 */ /* 0x002fe400078e0214 */
[----:B------:R-:W0:Y:S02]  /*0bb0*/  LDC.64 R26, c[0x0][0x260] ;  /* 0x00009800ff1a7b82 */ /* 0x000e240000000a00 */
[----:B------:R-:W-:Y:S01]  /*0bc0*/  @!P6 FMUL R29, R29, 16777216 ;  /* 0x4b8000001d1de820 */ /* 0x000fe20000400000 */
[----:B------:R-:W-:Y:S01]  /*0bd0*/  @!P5 FMUL R41, R41, 16777216 ;  /* 0x4b8000002929d820 */ /* 0x000fe20000400000 */
[----:B------:R-:W-:-:S02]  /*0be0*/  SEL R28, R28, RZ, !P1 ;  /* 0x000000ff1c1c7207 */ /* 0x000fc40004800000 */
[----:B------:R-:W-:Y:S02]  /*0bf0*/  CS2R R22, SRZ ;  /* 0x0000000000167805 */ /* 0x000fe4000001ff00 */
[----:B------:R-:W-:Y:S01]  /*0c00*/  SEL R25, R25, RZ, !P1 ;  /* 0x000000ff19197207 */ /* 0x000fe20004800000 */
[----:B------:R1:W5:Y:S01]  /*0c10*/  MUFU.RCP R42, R29 ;  /* 0x0000001d002a7308 */ /* 0x0003620000001000 */
[----:B----4-:R-:W-:-:S03]  /*0c20*/  FMUL R41, R44, R41 ;  /* 0x000000292c297220 */ /* 0x010fc60000400000 */
[----:B------:R-:W-:Y:S01]  /*0c30*/  FADD R44, R25, -R28 ;  /* 0x8000001c192c7221 */ /* 0x000fe20000000000 */
[----:B------:R4:W2:Y:S01]  /*0c40*/  @!P0 LDG.E.64 R22, desc[UR4][R20.64] ;  /* 0x0000000414168981 */ /* 0x0008a2000c1e1b00 */
[----:B-1----:R-:W1:Y:S01]  /*0c50*/  LDC.64 R28, c[0x0][0x288] ;  /* 0x0000a200ff1c7b82 */ /* 0x002e620000000a00 */
[----:B----4-:R-:W-:-:S05]  /*0c60*/  FSEL R21, R10, 1, P4 ;  /* 0x3f8000000a157808 */ /* 0x010fca0002000000 */
[----:B------:R-:W-:-:S04]  /*0c70*/  @!P6 FMUL R21, R21, 16777216 ;  /* 0x4b8000001515e820 */ /* 0x000fc80000400000 */
[----:B-----5:R-:W-:Y:S01]  /*0c80*/  FMUL R42, R42, R21 ;  /* 0x000000152a2a7220 */ /* 0x020fe20000400000 */
[----:B------:R-:W-:Y:S01]  /*0c90*/  VIADD R21, R43, 0xffbc0000 ;  /* 0xffbc00002b157836 */ /* 0x000fe20000000000 */
[----:B------:R-:W-:-:S03]  /*0ca0*/  SEL R24, R24, RZ, !P1 ;  /* 0x000000ff18187207 */ /* 0x000fc60004800000 */
[----:B0-----:R-:W-:Y:S01]  /*0cb0*/  IMAD.WIDE R26, R21, 0x4, R26 ;  /* 0x00000004151a7825 */ /* 0x001fe200078e021a */
[----:B------:R-:W-:Y:S02]  /*0cc0*/  CS2R R20, SRZ ;  /* 0x0000000000147805 */ /* 0x000fe4000001ff00 */
[----:B------:R-:W-:Y:S01]  /*0cd0*/  SEL R45, R45, RZ, !P1 ;  /* 0x000000ff2d2d7207 */ /* 0x000fe20004800000 */
[----:B------:R-:W-:-:S03]  /*0ce0*/  VIADD R25, R43, 0xffab0000 ;  /* 0xffab00002b197836 */ /* 0x000fc60000000000 */
[----:B------:R0:W4:Y:S01]  /*0cf0*/  @!P3 LDG.E.64 R20, desc[UR4][R26.64] ;  /* 0x000000041a14b981 */ /* 0x000122000c1e1b00 */
[----:B------:R-:W-:Y:S01]  /*0d00*/  FADD R43, R24, -R45 ;  /* 0x8000002d182b7221 */ /* 0x000fe20000000000 */
[----:B-1----:R-:W-:Y:S01]  /*0d10*/  IMAD.WIDE R28, R25, 0x4, R28 ;  /* 0x00000004191c7825 */ /* 0x002fe200078e021c */
[----:B------:R-:W-:-:S06]  /*0d20*/  CS2R R24, SRZ ;  /* 0x0000000000187805 */ /* 0x000fcc000001ff00 */
[----:B------:R1:W5:Y:S01]  /*0d30*/  @P2 LDG.E.64 R24, desc[UR4][R28.64] ;  /* 0x000000041c182981 */ /* 0x000362000c1e1b00 */
[----:B------:R-:W-:-:S05]  /*0d40*/  SEL R8, R8, RZ, P2 ;  /* 0x000000ff08087207 */ /* 0x000fca0001000000 */
[----:B0-----:R-:W-:-:S04]  /*0d50*/  FADD R26, R8, 9.9999997473787516356e-06 ;  /* 0x3727c5ac081a7421 */ /* 0x001fc80000000000 */
[----:B------:R-:W0:Y:S02]  /*0d60*/  MUFU.SQRT R27, R26 ;  /* 0x0000001a001b7308 */ /* 0x000e240000002000 */
[C---:B0-----:R-:W-:Y:S02]  /*0d70*/  FSETP.GT.AND P4, PT, R27.reuse, 8.50705917302346158658e+37, PT ;  /* 0x7e8000001b00780b */ /* 0x041fe40003f84000 */
[----:B------:R-:W-:Y:S02]  /*0d80*/  FSETP.GEU.AND P5, PT, R27, 1.175494350822287508e-38, PT ;  /* 0x008000001b00780b */ /* 0x000fe40003fae000 */
[----:B------:R-:W-:Y:S02]  /*0d90*/  FSEL R45, R10, 1, P4 ;  /* 0x3f8000000a2d7808 */ /* 0x000fe40002000000 */
[----:B------:R-:W-:-:S07]  /*0da0*/  SEL R35, R35, RZ, !P0 ;  /* 0x000000ff23237207 */ /* 0x000fce0004000000 */
[----:B------:R-:W-:-:S04]  /*0db0*/  @P4 FMUL R27, R27, 0.25 ;  /* 0x3e8000001b1b4820 */ /* 0x000fc80000400000 */
[----:B------:R-:W-:Y:S01]  /*0dc0*/  @!P5 FMUL R27, R27, 16777216 ;  /* 0x4b8000001b1bd820 */ /* 0x000fe20000400000 */
[----:B---3--:R-:W-:-:S03]  /*0dd0*/  SEL R30, R30, RZ, !P3 ;  /* 0x000000ff1e1e7207 */ /* 0x008fc60005800000 */
[----:B------:R-:W0:Y:S01]  /*0de0*/  MUFU.RCP R8, R27 ;  /* 0x0000001b00087308 */ /* 0x000e220000001000 */
[----:B------:R-:W-:Y:S01]  /*0df0*/  @!P5 FMUL R45, R45, 16777216 ;  /* 0x4b8000002d2dd820 */ /* 0x000fe20000400000 */
[----:B------:R-:W-:Y:S02]  /*0e00*/  SEL R16, R16, RZ, P2 ;  /* 0x000000ff10107207 */ /* 0x000fe40001000000 */
[----:B------:R-:W-:Y:S02]  /*0e10*/  SEL R9, R9, RZ, P2 ;  /* 0x000000ff09097207 */ /* 0x000fe40001000000 */
[----:B------:R-:W-:Y:S01]  /*0e20*/  SEL R18, R18, RZ, !P3 ;  /* 0x000000ff12127207 */ /* 0x000fe20005800000 */
[----:B0-----:R-:W-:Y:S01]  /*0e30*/  FMUL R8, R8, R45 ;  /* 0x0000002d08087220 */ /* 0x001fe20000400000 */
[----:B------:R-:W-:Y:S02]  /*0e40*/  SEL R13, R13, RZ, !P3 ;  /* 0x000000ff0d0d7207 */ /* 0x000fe40005800000 */
[----:B------:R-:W-:Y:S01]  /*0e50*/  SEL R14, R14, RZ, !P3 ;  /* 0x000000ff0e0e7207 */ /* 0x000fe20005800000 */
[----:B------:R-:W-:Y:S01]  /*0e60*/  FMUL R6, R6, R43 ;  /* 0x0000002b06067220 */ /* 0x000fe20000400000 */
[----:B------:R-:W-:Y:S01]  /*0e70*/  SEL R38, R38, RZ, !P1 ;  /* 0x000000ff26267207 */ /* 0x000fe20004800000 */
[----:B------:R-:W-:Y:S01]  /*0e80*/  FMUL R39, R39, R44 ;  /* 0x0000002c27277220 */ /* 0x000fe20000400000 */
[----:B------:R-:W-:-:S02]  /*0e90*/  SEL R37, R37, RZ, !P1 ;  /* 0x000000ff25257207 */ /* 0x000fc40004800000 */
[----:B-1----:R-:W-:Y:S02]  /*0ea0*/  SEL R29, R3, RZ, !P1 ;  /* 0x000000ff031d7207 */ /* 0x002fe40004800000 */
[----:B------:R-:W-:Y:S01]  /*0eb0*/  SEL R36, R36, RZ, !P1 ;  /* 0x000000ff24247207 */ /* 0x000fe20004800000 */
[----:B------:R-:W-:Y:S01]  /*0ec0*/  FFMA R3, R38, R39, R37 ;  /* 0x0000002726037223 */ /* 0x000fe20000000025 */
[----:B------:R-:W-:Y:S02]  /*0ed0*/  SEL R11, R11, RZ, !P0 ;  /* 0x000000ff0b0b7207 */ /* 0x000fe40004000000 */
[----:B------:R-:W-:Y:S01]  /*0ee0*/  SEL R2, R2, RZ, !P0 ;  /* 0x000000ff02027207 */ /* 0x000fe20004000000 */
[----:B------:R-:W-:Y:S01]  /*0ef0*/  FFMA R6, R29, R6, R36 ;  /* 0x000000061d067223 */ /* 0x000fe20000000024 */
[----:B------:R-:W-:Y:S02]  /*0f00*/  SEL R7, R7, RZ, !P0 ;  /* 0x000000ff07077207 */ /* 0x000fe40004000000 */
[----:B--2---:R-:W-:-:S02]  /*0f10*/  SEL R10, R22, RZ, !P0 ;  /* 0x000000ff160a7207 */ /* 0x004fc40004000000 */
[----:B------:R-:W-:Y:S02]  /*0f20*/  SEL R22, R23, RZ, !P0 ;  /* 0x000000ff17167207 */ /* 0x000fe40004000000 */
[----:B------:R-:W-:Y:S01]  /*0f30*/  SEL R23, R34, RZ, !P0 ;  /* 0x000000ff22177207 */ /* 0x000fe20004000000 */
[----:B------:R-:W-:-:S04]  /*0f40*/  FADD R10, R10, -R35 ;  /* 0x800000230a0a7221 */ /* 0x000fc80000000000 */
[----:B------:R-:W-:Y:S01]  /*0f50*/  FADD R22, R22, -R23 ;  /* 0x8000001716167221 */ /* 0x000fe20000000000 */
[----:B------:R-:W-:Y:S01]  /*0f60*/  SEL R23, R32, RZ, !P3 ;  /* 0x000000ff20177207 */ /* 0x000fe20005800000 */
[----:B------:R-:W-:Y:S01]  /*0f70*/  FMUL R33, R33, R10 ;  /* 0x0000000a21217220 */ /* 0x000fe20000400000 */
[----:B----4-:R-:W-:Y:S02]  /*0f80*/  SEL R21, R21, RZ, !P3 ;  /* 0x000000ff15157207 */ /* 0x010fe40005800000 */
[----:B------:R-:W-:-:S03]  /*0f90*/  SEL R20, R20, RZ, !P3 ;  /* 0x000000ff14147207 */ /* 0x000fc60005800000 */
[----:B------:R-:W-:Y:S01]  /*0fa0*/  FADD R10, R21, -R30 ;  /* 0x8000001e150a7221 */ /* 0x000fe20000000000 */
[----:B------:R-:W-:Y:S01]  /*0fb0*/  SEL R21, R15, RZ, P2 ;  /* 0x000000ff0f157207 */ /* 0x000fe20001000000 */
[----:B------:R-:W-:Y:S01]  /*0fc0*/  FADD R15, R20, -R23 ;  /* 0x80000017140f7221 */ /* 0x000fe20000000000 */
[----:B------:R-:W-:Y:S02]  /*0fd0*/  SEL R20, R19, RZ, P2 ;  /* 0x000000ff13147207 */ /* 0x000fe40001000000 */
[----:B-----5:R-:W-:Y:S02]  /*0fe0*/  SEL R25, R25, RZ, P2 ;  /* 0x000000ff19197207 */ /* 0x020fe40001000000 */
[----:B------:R-:W-:Y:S01]  /*0ff0*/  SEL R24, R24, RZ, P2 ;  /* 0x000000ff18187207 */ /* 0x000fe20001000000 */
[----:B------:R-:W-:Y:S02]  /*1000*/  FMUL R40, R40, R15 ;  /* 0x0000000f28287220 */ /* 0x000fe40000400000 */
[----:B------:R-:W-:-:S02]  /*1010*/  FADD R15, R25, -R20 ;  /* 0x80000014190f7221 */ /* 0x000fc40000000000 */
[----:B------:R-:W-:Y:S01]  /*1020*/  FADD R19, R24, -R21 ;  /* 0x8000001518137221 */ /* 0x000fe20000000000 */
[----:B------:R-:W-:Y:S01]  /*1030*/  SEL R20, R17, RZ, P2 ;  /* 0x000000ff11147207 */ /* 0x000fe20001000000 */
[----:B------:R-:W-:Y:S01]  /*1040*/  FMUL R8, R8, R15 ;  /* 0x0000000f08087220 */ /* 0x000fe20000400000 */
[----:B------:R-:W-:Y:S01]  /*1050*/  SEL R21, R12, RZ, P2 ;  /* 0x000000ff0c157207 */ /* 0x000fe20001000000 */
[----:B------:R-:W-:Y:S01]  /*1060*/  FMUL R19, R42, R19 ;  /* 0x000000132a137220 */ /* 0x000fe20000400000 */
[----:B------:R-:W-:Y:S01]  /*1070*/  SEL R17, R0, RZ, !P3 ;  /* 0x000000ff00117207 */ /* 0x000fe20005800000 */
[----:B------:R-:W-:Y:S01]  /*1080*/  FFMA R0, R16, R8, R9 ;  /* 0x0000000810007223 */ /* 0x000fe20000000009 */
[----:B------:R-:W-:Y:S01]  /*1090*/  FMUL R10, R41, R10 ;  /* 0x0000000a290a7220 */ /* 0x000fe20000400000 */
[----:B------:R-:W-:Y:S01]  /*10a0*/  FFMA R19, R20, R19, R21 ;  /* 0x0000001314137223 */ /* 0x000fe20000000015 */
[----:B------:R-:W0:Y:S01]  /*10b0*/  LDC.64 R8, c[0x0][0x2b0] ;  /* 0x0000ac00ff087b82 */ /* 0x000e220000000a00 */
[----:B------:R-:W-:Y:S01]  /*10c0*/  FFMA R40, R13, R40, R14 ;  /* 0x000000280d287223 */ /* 0x000fe2000000000e */
[----:B------:R-:W-:-:S02]  /*10d0*/  FFMA R10, R17, R10, R18 ;  /* 0x0000000a110a7223 */ /* 0x000fc40000000012 */
[C---:B------:R-:W-:Y:S02]  /*10e0*/  FSETP.GEU.AND P6, PT, R19.reuse, RZ, PT ;  /* 0x000000ff1300720b */ /* 0x040fe40003fce000 */
[----:B------:R-:W-:Y:S02]  /*10f0*/  FSETP.GEU.AND P5, PT, R0, RZ, PT ;  /* 0x000000ff0000720b */ /* 0x000fe40003fae000 */
[----:B------:R-:W-:Y:S02]  /*1100*/  FSEL R19, R19, RZ, P6 ;  /* 0x000000ff13137208 */ /* 0x000fe40003000000 */
[----:B------:R-:W-:Y:S02]  /*1110*/  FSETP.GEU.AND P4, PT, R40, RZ, PT ;  /* 0x000000ff2800720b */ /* 0x000fe40003f8e000 */
[----:B------:R-:W-:Y:S01]  /*1120*/  FSETP.GEU.AND P6, PT, R10, RZ, PT ;  /* 0x000000ff0a00720b */ /* 0x000fe20003fce000 */
[----:B------:R-:W-:Y:S01]  /*1130*/  FMUL R31, R31, R22 ;  /* 0x000000161f1f7220 */ /* 0x000fe20000400000 */
[----:B------:R-:W-:-:S02]  /*1140*/  SEL R12, R5, RZ, !P0 ;  /* 0x000000ff050c7207 */ /* 0x000fc40004000000 */
[----:B------:R-:W-:Y:S02]  /*1150*/  FSEL R0, R0, RZ, P5 ;  /* 0x000000ff00007208 */ /* 0x000fe40002800000 */
[----:B------:R-:W-:Y:S02]  /*1160*/  FSEL R40, R40, RZ, P4 ;  /* 0x000000ff28287208 */ /* 0x000fe40002000000 */
[----:B------:R-:W-:Y:S01]  /*1170*/  FSEL R41, R10, RZ, P6 ;  /* 0x000000ff0a297208 */ /* 0x000fe20003000000 */
[----:B------:R-:W-:Y:S01]  /*1180*/  FFMA R33, R12, R33, R11 ;  /* 0x000000210c217223 */ /* 0x000fe2000000000b */
[----:B------:R-:W-:Y:S01]  /*1190*/  @P3 FSEL R40, R19, RZ, P2 ;  /* 0x000000ff13283208 */ /* 0x000fe20001000000 */
[----:B------:R-:W-:Y:S01]  /*11a0*/  FFMA R31, R2, R31, R7 ;  /* 0x0000001f021f7223 */ /* 0x000fe20000000007 */
[----:B------:R-:W-:Y:S02]  /*11b0*/  @P3 FSEL R41, R0, RZ, P2 ;  /* 0x000000ff00293208 */ /* 0x000fe40001000000 */
[----:B------:R-:W-:-:S02]  /*11c0*/  FSETP.GEU.AND P2, PT, R6, RZ, PT ;  /* 0x000000ff0600720b */ /* 0x000fc40003f4e000 */
[C---:B------:R-:W-:Y:S02]  /*11d0*/  FSETP.GEU.AND P3, PT, R3.reuse, RZ, PT ;  /* 0x000000ff0300720b */ /* 0x040fe40003f6e000 */
[----:B------:R-:W-:Y:S02]  /*11e0*/  @!P1 FSEL R40, R6, RZ, P2 ;  /* 0x000000ff06289208 */ /* 0x000fe40001000000 */
[----:B------:R-:W-:Y:S02]  /*11f0*/  @!P1 FSEL R41, R3, RZ, P3 ;  /* 0x000000ff03299208 */ /* 0x000fe40001800000 */
[----:B------:R-:W-:Y:S02]  /*1200*/  FSETP.GEU.AND P1, PT, R33, RZ, PT ;  /* 0x000000ff2100720b */ /* 0x000fe40003f2e000 */
[----:B------:R-:W-:Y:S01]  /*1210*/  FSETP.GEU.AND P2, PT, R31, RZ, PT ;  /* 0x000000ff1f00720b */ /* 0x000fe20003f4e000 */
[----:B0-----:R-:W-:Y:S01]  /*1220*/  IMAD.WIDE R8, R4, 0x4, R8 ;  /* 0x0000000404087825 */ /* 0x001fe200078e0208 */
[----:B------:R-:W-:-:S02]  /*1230*/  @!P0 FSEL R40, R33, RZ, P1 ;  /* 0x000000ff21288208 */ /* 0x000fc40000800000 */
[----:B------:R-:W-:-:S05]  /*1240*/  @!P0 FSEL R41, R31, RZ, P2 ;  /* 0x000000ff1f298208 */ /* 0x000fca0001000000 */
[----:B------:R-:W-:Y:S01]  /*1250*/  STG.E.64 desc[UR4][R8.64], R40 ;  /* 0x0000002808007986 */ /* 0x000fe2000c101b04 */
[----:B------:R-:W-:Y:S05]  /*1260*/  EXIT ;  /* 0x000000000000794d */ /* 0x000fea0003800000 */
.L_x_0:
[----:B------:R-:W-:-:S00]  /*1270*/  BRA `(.L_x_0) ;  /* 0xfffffffc00fc7947 */ /* 0x000fc0000383ffff */
[----:B------:R-:W-:-:S00]  /*1280*/  NOP ;  /* 0x0000000000007918 */ /* 0x000fc00000000000 */
[----:B------:R-:W-:-:S00]  /*1290*/  NOP ;  /* 0x0000000000007918 */ /* 0x000fc00000000000 */
[----:B------:R-:W-:-:S00]  /*12a0*/  NOP ;  /* 0x0000000000007918 */ /* 0x000fc00000000000 */
[----:B------:R-:W-:-:S00]  /*12b0*/  NOP ;  /* 0x0000000000007918 */ /* 0x000fc00000000000 */
[----:B------:R-:W-:-:S00]  /*12c0*/  NOP ;  /* 0x0000000000007918 */ /* 0x000fc00000000000 */
[----:B------:R-:W-:-:S00]  /*12d0*/  NOP ;  /* 0x0000000000007918 */ /* 0x000fc00000000000 */
[----:B------:R-:W-:-:S00]  /*12e0*/  NOP ;  /* 0x0000000000007918 */ /* 0x000fc00000000000 */
[----:B------:R-:W-:-:S00]  /*12f0*/  NOP ;  /* 0x0000000000007918 */ /* 0x000fc00000000000 */
.L_x_1:


//--------------------- .nv.global.init           --------------------------
	.section	.nv.global.init,"aw",@progbits
.nv.global.init:
	.type		_$_str,@object
	.size		_$_str,(_$_str_$_2 - _$_str)
_$_str:
        /*0000*/ 	.byte	0x5f, 0x5f, 0x43, 0x55, 0x44, 0x41, 0x5f, 0x46, 0x54, 0x5a, 0x00
	.type		_$_str_$_2,@object
	.size		_$_str_$_2,(.L_1 - _$_str_$_2)
_$_str_$_2:
        /*000b*/ 	.byte	0x5f, 0x5f, 0x43, 0x55, 0x44, 0x41, 0x5f, 0x50, 0x52, 0x45, 0x43, 0x5f, 0x53, 0x51, 0x52, 0x54
        /*001b*/ 	.byte	0x00
.L_1:


//--------------------- .nv.constant0.triton_poi_fused_cat_9 --------------------------
	.section	.nv.constant0.triton_poi_fused_cat_9,"a",@progbits
	.sectionflags	@""
	.align	4
.nv.constant0.triton_poi_fused_cat_9:
	.zero		700
